//
// Generated by NVIDIA NVVM Compiler
//
// Compiler Build ID: CL-36424714
// Cuda compilation tools, release 13.0, V13.0.88
// Based on NVVM 20.0.0
//

.version 9.0
.target sm_100
.address_size 64

	// .globl	_Z9addKernelPiPKiS1_
.extern .func  (.param .b32 func_retval0) vprintf
(
	.param .b64 vprintf_param_0,
	.param .b64 vprintf_param_1
)
;
.global .align 1 .b8 $str[25] = {116, 104, 114, 101, 97, 100, 73, 100, 32, 37, 100, 44, 32, 98, 108, 111, 99, 107, 73, 100, 32, 37, 100, 10};

.visible .entry _Z9addKernelPiPKiS1_(
	.param .u64 .ptr .align 1 _Z9addKernelPiPKiS1__param_0,
	.param .u64 .ptr .align 1 _Z9addKernelPiPKiS1__param_1,
	.param .u64 .ptr .align 1 _Z9addKernelPiPKiS1__param_2
)
{
	.local .align 8 .b8 	__local_depot0[8];
	.reg .b64 	%SP;
	.reg .b64 	%SPL;
	.reg .b32 	%r<8>;
	.reg .b64 	%rd<15>;

	mov.u64 	%SPL, __local_depot0;
	cvta.local.u64 	%SP, %SPL;
	ld.param.u64 	%rd1, [_Z9addKernelPiPKiS1__param_0];
	ld.param.u64 	%rd2, [_Z9addKernelPiPKiS1__param_1];
	ld.param.u64 	%rd3, [_Z9addKernelPiPKiS1__param_2];
	cvta.to.global.u64 	%rd4, %rd1;
	cvta.to.global.u64 	%rd5, %rd3;
	cvta.to.global.u64 	%rd6, %rd2;
	add.u64 	%rd7, %SP, 0;
	add.u64 	%rd8, %SPL, 0;
	mov.u32 	%r1, %tid.x;
	mov.u32 	%r2, %ctaid.x;
	st.local.v2.u32 	[%rd8], {%r1, %r2};
	mov.u64 	%rd9, $str;
	cvta.global.u64 	%rd10, %rd9;
	{ // callseq 0, 0
	.param .b64 param0;
	st.param.b64 	[param0], %rd10;
	.param .b64 param1;
	st.param.b64 	[param1], %rd7;
	.param .b32 retval0;
	call.uni (retval0), 
	vprintf, 
	(
	param0, 
	param1
	);
	ld.param.b32 	%r3, [retval0];
	} // callseq 0
	mul.wide.u32 	%rd11, %r1, 4;
	add.s64 	%rd12, %rd6, %rd11;
	ld.global.u32 	%r5, [%rd12];
	add.s64 	%rd13, %rd5, %rd11;
	ld.global.u32 	%r6, [%rd13];
	add.s32 	%r7, %r6, %r5;
	add.s64 	%rd14, %rd4, %rd11;
	st.global.u32 	[%rd14], %r7;
	ret;

}


// ===== COMPILED SASS (sm_100) =====

	.target	sm_100

	.elftype	@"ET_EXEC"


//--------------------- .note.nv.tkinfo           --------------------------
	.section	.note.nv.tkinfo,"",@"SHT_NOTE"
	.sectionflags	@"SHF_NOTE_NV_TKINFO"
	.tkinfo
        /*0018*/ 	.word	0x00000002
        /*0030*/ 	.string	""
        /*0030*/ 	.string	"ptxas"
        /*0030*/ 	.string	"Cuda compilation tools, release 13.0, V13.0.88"
        /*0030*/ 	.string	"Build cuda_13.0.r13.0/compiler.36424714_0"
        /*0030*/ 	.string	"-arch sm_100 -m 64 "



//--------------------- .note.nv.cuinfo           --------------------------
	.section	.note.nv.cuinfo,"",@"SHT_NOTE"
	.sectionflags	@"SHF_NOTE_NV_CUINFO"
        /*0018*/ 	.short	0x0002
        /*001a*/ 	.short	0x0064
        /*001c*/ 	.short	0x0082
	.zero		2


//--------------------- .nv.info                  --------------------------
	.section	.nv.info,"",@"SHT_CUDA_INFO"
	.align	4


	//----- nvinfo : EIATTR_REGCOUNT
	.align		4
        /*0000*/ 	.byte	0x04, 0x2f
        /*0002*/ 	.short	(.L_2 - .L_1)
	.align		4
.L_1:
        /*0004*/ 	.word	index@(_Z9addKernelPiPKiS1_)
        /*0008*/ 	.word	0x00000018


	//----- nvinfo : EIATTR_FRAME_SIZE
	.align		4
.L_2:
        /*000c*/ 	.byte	0x04, 0x11
        /*000e*/ 	.short	(.L_4 - .L_3)
	.align		4
.L_3:
        /*0010*/ 	.word	index@(_Z9addKernelPiPKiS1_)
        /*0014*/ 	.word	0x00000008


	//----- nvinfo : EIATTR_MIN_STACK_SIZE
	.align		4
.L_4:
        /*0018*/ 	.byte	0x04, 0x12
        /*001a*/ 	.short	(.L_6 - .L_5)
	.align		4
.L_5:
        /*001c*/ 	.word	index@(_Z9addKernelPiPKiS1_)
        /*0020*/ 	.word	0x00000008
.L_6:


//--------------------- .nv.compat                --------------------------
	.section	.nv.compat,"",@"SHT_CUDA_COMPAT_INFO"
	.align	4
        /*0000*/ 	.byte	0x02, 0x09, 0x00, 0x00, 0x02, 0x02, 0x01, 0x00, 0x02, 0x05, 0x05, 0x00, 0x03, 0x07, 0x01, 0x01
        /*0010*/ 	.byte	0x02, 0x03, 0x00, 0x00, 0x02, 0x06, 0x01, 0x00, 0x04, 0x0b, 0x08, 0x00, 0x09, 0x00, 0x00, 0x00
        /*0020*/ 	.byte	0x00, 0x00, 0x00, 0x00


//--------------------- .nv.info._Z9addKernelPiPKiS1_ --------------------------
	.section	.nv.info._Z9addKernelPiPKiS1_,"",@"SHT_CUDA_INFO"
	.sectionflags	@""
	.align	4


	//----- nvinfo : EIATTR_CUDA_API_VERSION
	.align		4
        /*0000*/ 	.byte	0x04, 0x37
        /*0002*/ 	.short	(.L_8 - .L_7)
.L_7:
        /*0004*/ 	.word	0x00000082


	//----- nvinfo : EIATTR_KPARAM_INFO
	.align		4
.L_8:
        /*0008*/ 	.byte	0x04, 0x17
        /*000a*/ 	.short	(.L_10 - .L_9)
.L_9:
        /*000c*/ 	.word	0x00000000
        /*0010*/ 	.short	0x0002
        /*0012*/ 	.short	0x0010
        /*0014*/ 	.byte	0x00, 0xf5, 0x21, 0x00


	//----- nvinfo : EIATTR_KPARAM_INFO
	.align		4
.L_10:
        /*0018*/ 	.byte	0x04, 0x17
        /*001a*/ 	.short	(.L_12 - .L_11)
.L_11:
        /*001c*/ 	.word	0x00000000
        /*0020*/ 	.short	0x0001
        /*0022*/ 	.short	0x0008
        /*0024*/ 	.byte	0x00, 0xf5, 0x21, 0x00


	//----- nvinfo : EIATTR_KPARAM_INFO
	.align		4
.L_12:
        /*0028*/ 	.byte	0x04, 0x17
        /*002a*/ 	.short	(.L_14 - .L_13)
.L_13:
        /*002c*/ 	.word	0x00000000
        /*0030*/ 	.short	0x0000
        /*0032*/ 	.short	0x0000
        /*0034*/ 	.byte	0x00, 0xf5, 0x21, 0x00


	//----- nvinfo : EIATTR_SPARSE_MMA_MASK
	.align		4
.L_14:
        /*0038*/ 	.byte	0x03, 0x50
        /*003a*/ 	.short	0x0000


	//----- nvinfo : EIATTR_MAXREG_COUNT
	.align		4
        /*003c*/ 	.byte	0x03, 0x1b
        /*003e*/ 	.short	0x00ff


	//----- nvinfo : EIATTR_EXTERNS
	.align		4
        /*0040*/ 	.byte	0x04, 0x0f
        /*0042*/ 	.short	(.L_16 - .L_15)


	//   ....[0]....
	.align		4
.L_15:
        /*0044*/ 	.word	index@(vprintf)


	//----- nvinfo : EIATTR_MERCURY_ISA_VERSION
	.align		4
.L_16:
        /*0048*/ 	.byte	0x03, 0x5f
        /*004a*/ 	.short	0x0101


	//----- nvinfo : EIATTR_VRC_CTA_INIT_COUNT
	.align		4
        /*004c*/ 	.byte	0x02, 0x4a
	.zero		1
	.zero		1


	//----- nvinfo : EIATTR_SYSCALL_OFFSETS
	.align		4
        /*0050*/ 	.byte	0x04, 0x46
        /*0052*/ 	.short	(.L_18 - .L_17)


	//   ....[0]....
.L_17:
        /*0054*/ 	.word	0x00000100


	//----- nvinfo : EIATTR_EXIT_INSTR_OFFSETS
	.align		4
.L_18:
        /*0058*/ 	.byte	0x04, 0x1c
        /*005a*/ 	.short	(.L_20 - .L_19)


	//   ....[0]....
.L_19:
        /*005c*/ 	.word	0x000001b0


	//----- nvinfo : EIATTR_CBANK_PARAM_SIZE
	.align		4
.L_20:
        /*0060*/ 	.byte	0x03, 0x19
        /*0062*/ 	.short	0x0018


	//----- nvinfo : EIATTR_PARAM_CBANK
	.align		4
        /*0064*/ 	.byte	0x04, 0x0a
        /*0066*/ 	.short	(.L_22 - .L_21)
	.align		4
.L_21:
        /*0068*/ 	.word	index@(.nv.constant0._Z9addKernelPiPKiS1_)
        /*006c*/ 	.short	0x0380
        /*006e*/ 	.short	0x0018


	//----- nvinfo : EIATTR_SW_WAR
	.align		4
.L_22:
        /*0070*/ 	.byte	0x04, 0x36
        /*0072*/ 	.short	(.L_24 - .L_23)
.L_23:
        /*0074*/ 	.word	0x00000008
.L_24:


//--------------------- .nv.callgraph             --------------------------
	.section	.nv.callgraph,"",@"SHT_CUDA_CALLGRAPH"
	.align	4
	.sectionentsize	8
	.align		4
        /*0000*/ 	.word	0x00000000
	.align		4
        /*0004*/ 	.word	0xffffffff
	.align		4
        /*0008*/ 	.word	index@(_Z9addKernelPiPKiS1_)
	.align		4
        /*000c*/ 	.word	index@(vprintf)
	.align		4
        /*0010*/ 	.word	0x00000000
	.align		4
        /*0014*/ 	.word	0xfffffffe
	.align		4
        /*0018*/ 	.word	0x00000000
	.align		4
        /*001c*/ 	.word	0xfffffffd
	.align		4
        /*0020*/ 	.word	0x00000000
	.align		4
        /*0024*/ 	.word	0xfffffffc


//--------------------- .nv.constant4             --------------------------
	.section	.nv.constant4,"a",@progbits
	.align	8
	.align		8
.nv.constant4:
        /*0000*/ 	.dword	vprintf
	.align		8
        /*0008*/ 	.dword	$str


//--------------------- .text._Z9addKernelPiPKiS1_ --------------------------
	.section	.text._Z9addKernelPiPKiS1_,"ax",@progbits
	.align	128
        .global         _Z9addKernelPiPKiS1_
        .type           _Z9addKernelPiPKiS1_,@function
        .size           _Z9addKernelPiPKiS1_,(.L_x_2 - _Z9addKernelPiPKiS1_)
        .other          _Z9addKernelPiPKiS1_,@"STO_CUDA_ENTRY STV_DEFAULT"
_Z9addKernelPiPKiS1_:
.text._Z9addKernelPiPKiS1_:
[----:B------:R-:W0:Y:S01]  /*0000*/  LDC R1, c[0x0][0x37c] ;  /* 0x0000df00ff017b82 */ /* 0x000e220000000800 */
[----:B------:R-:W1:Y:S01]  /*0010*/  S2R R2, SR_TID.X ;  /* 0x0000000000027919 */ /* 0x000e620000002100 */
[----:B0-----:R-:W-:Y:S01]  /*0020*/  IADD3 R1, PT, PT, R1, -0x8, RZ ;  /* 0xfffffff801017810 */ /* 0x001fe20007ffe0ff */
[----:B------:R-:W0:Y:S01]  /*0030*/  LDCU UR4, c[0x0][0x2f8] ;  /* 0x00005f00ff0477ac */ /* 0x000e220008000800 */
[----:B------:R-:W-:Y:S01]  /*0040*/  MOV R0, 0x0 ;  /* 0x0000000000007802 */ /* 0x000fe20000000f00 */
[----:B------:R-:W1:Y:S01]  /*0050*/  S2R R3, SR_CTAID.X ;  /* 0x0000000000037919 */ /* 0x000e620000002500 */
[----:B------:R-:W2:Y:S02]  /*0060*/  LDCU.64 UR6, c[0x4][0x8] ;  /* 0x01000100ff0677ac */ /* 0x000ea40008000a00 */
[----:B------:R3:W4:Y:S01]  /*0070*/  LDC.64 R8, c[0x4][R0] ;  /* 0x0100000000087b82 */ /* 0x0007220000000a00 */
[----:B------:R-:W5:Y:S01]  /*0080*/  LDCU UR5, c[0x0][0x2fc] ;  /* 0x00005f80ff0577ac */ /* 0x000f620008000800 */
[----:B------:R-:W1:Y:S01]  /*0090*/  LDCU.64 UR36, c[0x0][0x358] ;  /* 0x00006b00ff2477ac */ /* 0x000e620008000a00 */
[----:B0-----:R-:W-:-:S02]  /*00a0*/  IADD3 R6, P0, PT, R1, UR4, RZ ;  /* 0x0000000401067c10 */ /* 0x001fc4000ff1e0ff */
[----:B--2---:R-:W-:Y:S01]  /*00b0*/  MOV R4, UR6 ;  /* 0x0000000600047c02 */ /* 0x004fe20008000f00 */
[----:B------:R-:W-:Y:S01]  /*00c0*/  IMAD.U32 R5, RZ, RZ, UR7 ;  /* 0x00000007ff057e24 */ /* 0x000fe2000f8e00ff */
[----:B-----5:R-:W-:Y:S01]  /*00d0*/  IADD3.X R7, PT, PT, RZ, UR5, RZ, P0, !PT ;  /* 0x00000005ff077c10 */ /* 0x020fe200087fe4ff */
[----:B-1----:R3:W-:Y:S08]  /*00e0*/  STL.64 [R1], R2 ;  /* 0x0000000201007387 */ /* 0x0027f00000100a00 */
[----:B------:R-:W-:-:S07]  /*00f0*/  LEPC R20, `(.L_x_0) ;  /* 0x000000001014794e */ /* 0x000fce0000000000 */
[----:B---34-:R-:W-:Y:S05]  /*0100*/  CALL.ABS.NOINC R8 ;  /* 0x0000000008007343 */ /* 0x018fea0003c00000 */
.L_x_0:
[----:B------:R-:W0:Y:S08]  /*0110*/  LDC.64 R4, c[0x0][0x388] ;  /* 0x0000e200ff047b82 */ /* 0x000e300000000a00 */
[----:B------:R-:W1:Y:S08]  /*0120*/  LDC.64 R6, c[0x0][0x390] ;  /* 0x0000e400ff067b82 */ /* 0x000e700000000a00 */
[----:B------:R-:W2:Y:S01]  /*0130*/  LDC.64 R8, c[0x0][0x380] ;  /* 0x0000e000ff087b82 */ /* 0x000ea20000000a00 */
[----:B0-----:R-:W-:-:S06]  /*0140*/  IMAD.WIDE.U32 R4, R2, 0x4, R4 ;  /* 0x0000000402047825 */ /* 0x001fcc00078e0004 */
[----:B------:R-:W3:Y:S01]  /*0150*/  LDG.E R4, desc[UR36][R4.64] ;  /* 0x0000002404047981 */ /* 0x000ee2000c1e1900 */
[----:B-1----:R-:W-:-:S06]  /*0160*/  IMAD.WIDE.U32 R6, R2, 0x4, R6 ;  /* 0x0000000402067825 */ /* 0x002fcc00078e0006 */
[----:B------:R-:W3:Y:S01]  /*0170*/  LDG.E R7, desc[UR36][R6.64] ;  /* 0x0000002406077981 */ /* 0x000ee2000c1e1900 */
[----:B--2---:R-:W-:-:S04]  /*0180*/  IMAD.WIDE.U32 R2, R2, 0x4, R8 ;  /* 0x0000000402027825 */ /* 0x004fc800078e0008 */
[----:B---3--:R-:W-:-:S05]  /*0190*/  IMAD.IADD R9, R4, 0x1, R7 ;  /* 0x0000000104097824 */ /* 0x008fca00078e0207 */
[----:B------:R-:W-:Y:S01]  /*01a0*/  STG.E desc[UR36][R2.64], R9 ;  /* 0x0000000902007986 */ /* 0x000fe2000c101924 */
[----:B------:R-:W-:Y:S05]  /*01b0*/  EXIT ;  /* 0x000000000000794d */ /* 0x000fea0003800000 */
.L_x_1:
[----:B------:R-:W-:-:S00]  /*01c0*/  BRA `(.L_x_1) ;  /* 0xfffffffc00fc7947 */ /* 0x000fc0000383ffff */
[----:B------:R-:W-:-:S00]  /*01d0*/  NOP ;  /* 0x0000000000007918 */ /* 0x000fc00000000000 */
        /* <DEDUP_REMOVED lines=10> */
.L_x_2:


//--------------------- .nv.global.init           --------------------------
	.section	.nv.global.init,"aw",@progbits
.nv.global.init:
	.type		$str,@object
	.size		$str,(.L_0 - $str)
$str:
        /*0000*/ 	.byte	0x74, 0x68, 0x72, 0x65, 0x61, 0x64, 0x49, 0x64, 0x20, 0x25, 0x64, 0x2c, 0x20, 0x62, 0x6c, 0x6f
        /*0010*/ 	.byte	0x63, 0x6b, 0x49, 0x64, 0x20, 0x25, 0x64, 0x0a, 0x00
.L_0:


//--------------------- .nv.shared.reserved.0     --------------------------
	.section	.nv.shared.reserved.0,"aw",@nobits
	.weak		__nv_reservedSMEM_offset_0_alias
	.size		__nv_reservedSMEM_offset_0_alias, 0, 64
	.other		__nv_reservedSMEM_offset_0_alias,@"STO_CUDA_RESERVED_SHARED STV_DEFAULT"
__nv_reservedSMEM_offset_0_alias:
	.zero		0
	.zero		64


//--------------------- .nv.constant0._Z9addKernelPiPKiS1_ --------------------------
	.section	.nv.constant0._Z9addKernelPiPKiS1_,"a",@progbits
	.sectionflags	@""
	.align	4
.nv.constant0._Z9addKernelPiPKiS1_:
	.zero		920


//--------------------- SYMBOLS --------------------------

	.type		.nv.reservedSmem.offset0,@object
	.size		.nv.reservedSmem.offset0,0x4
	.type		vprintf,@function
